	.headerflags	@"EF_CUDA_TEXMODE_UNIFIED EF_CUDA_64BIT_ADDRESS EF_CUDA_ACCELERATORS EF_CUDA_SM90 EF_CUDA_VIRTUAL_SM(EF_CUDA_SM90)"
	.elftype	@"ET_EXEC"


//--------------------- .nv.info                  --------------------------
	.section	.nv.info,"",@"SHT_CUDA_INFO"
	.align	4


	//----- nvinfo : EIATTR_REGCOUNT
	.align		4
        /*0000*/ 	.byte	0x04, 0x2f
        /*0002*/ 	.short	(.L_3 - .L_2)
	.align		4
.L_2:
        /*0004*/ 	.word	index@(triton_poi_fused__native_batch_norm_legit_no_training_relu_17)
        /*0008*/ 	.word	0x00000011


	//----- nvinfo : EIATTR_MIN_STACK_SIZE
	.align		4
.L_3:
        /*000c*/ 	.byte	0x04, 0x12
        /*000e*/ 	.short	(.L_5 - .L_4)
	.align		4
.L_4:
        /*0010*/ 	.word	index@(triton_poi_fused__native_batch_norm_legit_no_training_relu_17)
        /*0014*/ 	.word	0x00000000


	//----- nvinfo : EIATTR_FRAME_SIZE
	.align		4
.L_5:
        /*0018*/ 	.byte	0x04, 0x11
        /*001a*/ 	.short	(.L_7 - .L_6)
	.align		4
.L_6:
        /*001c*/ 	.word	index@(triton_poi_fused__native_batch_norm_legit_no_training_relu_17)
        /*0020*/ 	.word	0x00000000


	//----- nvinfo : EIATTR_MIN_STACK_SIZE
	.align		4
.L_7:
        /*0024*/ 	.byte	0x04, 0x12
        /*0026*/ 	.short	(.L_9 - .L_8)
	.align		4
.L_8:
        /*0028*/ 	.word	index@(triton_poi_fused__native_batch_norm_legit_no_training_relu_17)
        /*002c*/ 	.word	0x00000000
.L_9:


//--------------------- .nv.info.triton_poi_fused__native_batch_norm_legit_no_training_relu_17 --------------------------
	.section	.nv.info.triton_poi_fused__native_batch_norm_legit_no_training_relu_17,"",@"SHT_CUDA_INFO"
	.sectionflags	@""
	.align	4


	//----- nvinfo : EIATTR_CUDA_API_VERSION
	.align		4
        /*0000*/ 	.byte	0x04, 0x37
        /*0002*/ 	.short	(.L_11 - .L_10)
.L_10:
        /*0004*/ 	.word	0x0000007c


	//----- nvinfo : EIATTR_KPARAM_INFO
	.align		4
.L_11:
        /*0008*/ 	.byte	0x04, 0x17
        /*000a*/ 	.short	(.L_13 - .L_12)
.L_12:
        /*000c*/ 	.word	0x00000000
        /*0010*/ 	.short	0x0006
        /*0012*/ 	.short	0x0030
        /*0014*/ 	.byte	0x00, 0xf0, 0x11, 0x00


	//----- nvinfo : EIATTR_KPARAM_INFO
	.align		4
.L_13:
        /*0018*/ 	.byte	0x04, 0x17
        /*001a*/ 	.short	(.L_15 - .L_14)
.L_14:
        /*001c*/ 	.word	0x00000000
        /*0020*/ 	.short	0x0005
        /*0022*/ 	.short	0x0028
        /*0024*/ 	.byte	0x00, 0xf4, 0x21, 0x00


	//----- nvinfo : EIATTR_KPARAM_INFO
	.align		4
.L_15:
        /*0028*/ 	.byte	0x04, 0x17
        /*002a*/ 	.short	(.L_17 - .L_16)
.L_16:
        /*002c*/ 	.word	0x00000000
        /*0030*/ 	.short	0x0004
        /*0032*/ 	.short	0x0020
        /*0034*/ 	.byte	0x00, 0xf4, 0x21, 0x00


	//----- nvinfo : EIATTR_KPARAM_INFO
	.align		4
.L_17:
        /*0038*/ 	.byte	0x04, 0x17
        /*003a*/ 	.short	(.L_19 - .L_18)
.L_18:
        /*003c*/ 	.word	0x00000000
        /*0040*/ 	.short	0x0003
        /*0042*/ 	.short	0x0018
        /*0044*/ 	.byte	0x00, 0xf4, 0x21, 0x00


	//----- nvinfo : EIATTR_KPARAM_INFO
	.align		4
.L_19:
        /*0048*/ 	.byte	0x04, 0x17
        /*004a*/ 	.short	(.L_21 - .L_20)
.L_20:
        /*004c*/ 	.word	0x00000000
        /*0050*/ 	.short	0x0002
        /*0052*/ 	.short	0x0010
        /*0054*/ 	.byte	0x00, 0xf4, 0x21, 0x00


	//----- nvinfo : EIATTR_KPARAM_INFO
	.align		4
.L_21:
        /*0058*/ 	.byte	0x04, 0x17
        /*005a*/ 	.short	(.L_23 - .L_22)
.L_22:
        /*005c*/ 	.word	0x00000000
        /*0060*/ 	.short	0x0001
        /*0062*/ 	.short	0x0008
        /*0064*/ 	.byte	0x00, 0xf4, 0x21, 0x00


	//----- nvinfo : EIATTR_KPARAM_INFO
	.align		4
.L_23:
        /*0068*/ 	.byte	0x04, 0x17
        /*006a*/ 	.short	(.L_25 - .L_24)
.L_24:
        /*006c*/ 	.word	0x00000000
        /*0070*/ 	.short	0x0000
        /*0072*/ 	.short	0x0000
        /*0074*/ 	.byte	0x00, 0xf4, 0x21, 0x00


	//----- nvinfo : EIATTR_SPARSE_MMA_MASK
	.align		4
.L_25:
        /*0078*/ 	.byte	0x03, 0x50
        /*007a*/ 	.short	0x0000


	//----- nvinfo : EIATTR_MAXREG_COUNT
	.align		4
        /*007c*/ 	.byte	0x03, 0x1b
        /*007e*/ 	.short	0x00ff


	//----- nvinfo : EIATTR_EXIT_INSTR_OFFSETS
	.align		4
        /*0080*/ 	.byte	0x04, 0x1c
        /*0082*/ 	.short	(.L_27 - .L_26)


	//   ....[0]....
.L_26:
        /*0084*/ 	.word	0x00000360


	//----- nvinfo : EIATTR_REQNTID
	.align		4
.L_27:
        /*0088*/ 	.byte	0x04, 0x10
        /*008a*/ 	.short	(.L_29 - .L_28)
.L_28:
        /*008c*/ 	.word	0x00000080
        /*0090*/ 	.word	0x00000001
        /*0094*/ 	.word	0x00000001


	//----- nvinfo : EIATTR_CBANK_PARAM_SIZE
	.align		4
.L_29:
        /*0098*/ 	.byte	0x03, 0x19
        /*009a*/ 	.short	0x0034


	//----- nvinfo : EIATTR_PARAM_CBANK
	.align		4
        /*009c*/ 	.byte	0x04, 0x0a
        /*009e*/ 	.short	(.L_31 - .L_30)
	.align		4
.L_30:
        /*00a0*/ 	.word	index@(.nv.constant0.triton_poi_fused__native_batch_norm_legit_no_training_relu_17)
        /*00a4*/ 	.short	0x0210
        /*00a6*/ 	.short	0x0034


	//----- nvinfo : EIATTR_SW_WAR
	.align		4
.L_31:
        /*00a8*/ 	.byte	0x04, 0x36
        /*00aa*/ 	.short	(.L_33 - .L_32)
.L_32:
        /*00ac*/ 	.word	0x00000008
.L_33:


//--------------------- .nv.callgraph             --------------------------
	.section	.nv.callgraph,"",@"SHT_CUDA_CALLGRAPH"
	.align	4
	.sectionentsize	8
	.align		4
        /*0000*/ 	.word	0x00000000
	.align		4
        /*0004*/ 	.word	0xffffffff
	.align		4
        /*0008*/ 	.word	0x00000000
	.align		4
        /*000c*/ 	.word	0xfffffffe
	.align		4
        /*0010*/ 	.word	0x00000000
	.align		4
        /*0014*/ 	.word	0xfffffffd
	.align		4
        /*0018*/ 	.word	0x00000000
	.align		4
        /*001c*/ 	.word	0xfffffffc


//--------------------- .nv.constant4             --------------------------
	.section	.nv.constant4,"a",@progbits
	.align	8
	.align		8
.nv.constant4:
        /*0000*/ 	.dword	_$_str
	.align		8
        /*0008*/ 	.dword	_$_str_$_2


//--------------------- .text.triton_poi_fused__native_batch_norm_legit_no_training_relu_17 --------------------------
	.section	.text.triton_poi_fused__native_batch_norm_legit_no_training_relu_17,"ax",@progbits
	.align	128
        .global         triton_poi_fused__native_batch_norm_legit_no_training_relu_17
        .type           triton_poi_fused__native_batch_norm_legit_no_training_relu_17,@function
        .size           triton_poi_fused__native_batch_norm_legit_no_training_relu_17,(.L_x_1 - triton_poi_fused__native_batch_norm_legit_no_training_relu_17)
        .other          triton_poi_fused__native_batch_norm_legit_no_training_relu_17,@"STO_CUDA_ENTRY STV_DEFAULT"
triton_poi_fused__native_batch_norm_legit_no_training_relu_17:
.text.triton_poi_fused__native_batch_norm_legit_no_training_relu_17:
[----:B------:R-:W-:Y:S01]  /*0000*/  LDC R1, c[0x0][0x28] ;  /* 0x00000a00ff017b82 */ /* 0x000fe20000000800 */
[----:B------:R-:W1:Y:S07]  /*0010*/  S2R R0, SR_TID.X ;  /* 0x0000000000007919 */ /* 0x000e6e0000002100 */
[----:B------:R-:W2:Y:S01]  /*0020*/  LDC.64 R6, c[0x0][0x220] ;  /* 0x00008800ff067b82 */ /* 0x000ea20000000a00 */
[----:B------:R-:W-:Y:S01]  /*0030*/  ULDC.64 UR4, c[0x0][0x208] ;  /* 0x0000820000047ab9 */ /* 0x000fe20000000a00 */
[----:B------:R-:W3:Y:S06]  /*0040*/  S2R R5, SR_CTAID.X ;  /* 0x0000000000057919 */ /* 0x000eec0000002500 */
[----:B------:R-:W4:Y:S08]  /*0050*/  LDC.64 R8, c[0x0][0x228] ;  /* 0x00008a00ff087b82 */ /* 0x000f300000000a00 */
[----:B------:R-:W5:Y:S01]  /*0060*/  LDC.64 R10, c[0x0][0x230] ;  /* 0x00008c00ff0a7b82 */ /* 0x000f620000000a00 */
[----:B-1----:R-:W-:-:S02]  /*0070*/  SHF.L.U32 R0, R0, 0x1, RZ ;  /* 0x0000000100007819 */ /* 0x002fc400000006ff */
[----:B---3--:R-:W-:Y:S02]  /*0080*/  SHF.R.S32.HI R3, RZ, 0x17, R5 ;  /* 0x00000017ff037819 */ /* 0x008fe40000011405 */
[----:B------:R-:W-:Y:S02]  /*0090*/  LOP3.LUT R0, R0, 0xfe, RZ, 0xc0, !PT ;  /* 0x000000fe00007812 */ /* 0x000fe400078ec0ff */
[----:B------:R-:W-:Y:S02]  /*00a0*/  SGXT R3, R3, 0x1 ;  /* 0x000000010303781a */ /* 0x000fe40000000200 */
[----:B------:R-:W-:-:S04]  /*00b0*/  LEA R0, R5, R0, 0x8 ;  /* 0x0000000005007211 */ /* 0x000fc800078e40ff */
[----:B------:R-:W-:-:S04]  /*00c0*/  LEA.HI R3, R3, R0, RZ, 0x4 ;  /* 0x0000000003037211 */ /* 0x000fc800078f20ff */
[----:B------:R-:W-:-:S05]  /*00d0*/  SHF.R.S32.HI R3, RZ, 0x4, R3 ;  /* 0x00000004ff037819 */ /* 0x000fca0000011403 */
[----:B------:R-:W-:-:S05]  /*00e0*/  IMAD.HI R2, R3, 0x2aaaaaab, RZ ;  /* 0x2aaaaaab03027827 */ /* 0x000fca00078e02ff */
[----:B------:R-:W-:-:S04]  /*00f0*/  SHF.R.U32.HI R5, RZ, 0x1f, R2 ;  /* 0x0000001fff057819 */ /* 0x000fc80000011602 */
[----:B------:R-:W-:Y:S02]  /*0100*/  LEA.HI R2, R2, R5, RZ, 0x1a ;  /* 0x0000000502027211 */ /* 0x000fe400078fd0ff */
[----:B------:R-:W1:Y:S03]  /*0110*/  LDC.64 R4, c[0x0][0x218] ;  /* 0x00008600ff047b82 */ /* 0x000e660000000a00 */
[----:B------:R-:W-:-:S04]  /*0120*/  IMAD R13, R2, -0x180, R3 ;  /* 0xfffffe80020d7824 */ /* 0x000fc800078e0203 */
[C---:B--2---:R-:W-:Y:S01]  /*0130*/  IMAD.WIDE R6, R13.reuse, 0x4, R6 ;  /* 0x000000040d067825 */ /* 0x044fe200078e0206 */
[----:B------:R-:W2:Y:S05]  /*0140*/  LDC.64 R2, c[0x0][0x210] ;  /* 0x00008400ff027b82 */ /* 0x000eaa0000000a00 */
[----:B------:R-:W3:Y:S01]  /*0150*/  LDG.E.EL R6, desc[UR4][R6.64] ;  /* 0x0000000406067981 */ /* 0x000ee2000c2e1900 */
[----:B----4-:R-:W-:-:S04]  /*0160*/  IMAD.WIDE R8, R13, 0x4, R8 ;  /* 0x000000040d087825 */ /* 0x010fc800078e0208 */
[C---:B-----5:R-:W-:Y:S02]  /*0170*/  IMAD.WIDE R10, R13.reuse, 0x4, R10 ;  /* 0x000000040d0a7825 */ /* 0x060fe400078e020a */
[----:B------:R-:W4:Y:S02]  /*0180*/  LDG.E.EL R8, desc[UR4][R8.64] ;  /* 0x0000000408087981 */ /* 0x000f24000c2e1900 */
[----:B-1----:R-:W-:Y:S02]  /*0190*/  IMAD.WIDE R4, R13, 0x4, R4 ;  /* 0x000000040d047825 */ /* 0x002fe400078e0204 */
[----:B------:R-:W4:Y:S04]  /*01a0*/  LDG.E.EL R11, desc[UR4][R10.64] ;  /* 0x000000040a0b7981 */ /* 0x000f28000c2e1900 */
[----:B------:R1:W5:Y:S01]  /*01b0*/  LDG.E.EL R12, desc[UR4][R4.64] ;  /* 0x00000004040c7981 */ /* 0x000362000c2e1900 */
[----:B--2---:R-:W-:-:S06]  /*01c0*/  IMAD.WIDE R2, R0, 0x4, R2 ;  /* 0x0000000400027825 */ /* 0x004fcc00078e0202 */
[----:B------:R-:W5:Y:S01]  /*01d0*/  LDG.E.64 R2, desc[UR4][R2.64] ;  /* 0x0000000402027981 */ /* 0x000f62000c1e1b00 */
[----:B------:R-:W-:Y:S01]  /*01e0*/  HFMA2.MMA R14, -RZ, RZ, 1.625, 0 ;  /* 0x3e800000ff0e7435 */ /* 0x000fe200000001ff */
[----:B-1----:R-:W1:Y:S02]  /*01f0*/  LDC.64 R4, c[0x0][0x238] ;  /* 0x00008e00ff047b82 */ /* 0x002e640000000a00 */
[----:B-1----:R-:W-:-:S04]  /*0200*/  IMAD.WIDE R4, R0, 0x4, R4 ;  /* 0x0000000400047825 */ /* 0x002fc800078e0204 */
[----:B---3--:R-:W-:-:S04]  /*0210*/  FADD R6, R6, 9.9999997473787516356e-06 ;  /* 0x3727c5ac06067421 */ /* 0x008fc80000000000 */
[----:B------:R-:W1:Y:S02]  /*0220*/  MUFU.SQRT R7, R6 ;  /* 0x0000000600077308 */ /* 0x000e640000002000 */
[C---:B-1----:R-:W-:Y:S02]  /*0230*/  FSETP.GT.AND P0, PT, R7.reuse, 8.50705917302346158658e+37, PT ;  /* 0x7e8000000700780b */ /* 0x042fe40003f04000 */
[----:B------:R-:W-:-:S11]  /*0240*/  FSETP.GEU.AND P1, PT, R7, 1.175494350822287508e-38, PT ;  /* 0x008000000700780b */ /* 0x000fd60003f2e000 */
[----:B------:R-:W-:-:S04]  /*0250*/  @P0 FMUL R7, R7, 0.25 ;  /* 0x3e80000007070820 */ /* 0x000fc80000400000 */
[----:B------:R-:W-:-:S06]  /*0260*/  @!P1 FMUL R7, R7, 16777216 ;  /* 0x4b80000007079820 */ /* 0x000fcc0000400000 */
[----:B------:R-:W1:Y:S01]  /*0270*/  MUFU.RCP R7, R7 ;  /* 0x0000000700077308 */ /* 0x000e620000001000 */
[----:B------:R-:W-:Y:S01]  /*0280*/  FSEL R14, R14, 1, P0 ;  /* 0x3f8000000e0e7808 */ /* 0x000fe20000000000 */
[----:B-----5:R-:W-:-:S04]  /*0290*/  FADD R2, R2, -R12 ;  /* 0x8000000c02027221 */ /* 0x020fc80000000000 */
[----:B------:R-:W-:Y:S01]  /*02a0*/  @!P1 FMUL R14, R14, 16777216 ;  /* 0x4b8000000e0e9820 */ /* 0x000fe20000400000 */
[----:B------:R-:W-:-:S03]  /*02b0*/  FADD R3, R3, -R12 ;  /* 0x8000000c03037221 */ /* 0x000fc60000000000 */
[----:B-1----:R-:W-:-:S04]  /*02c0*/  FMUL R14, R7, R14 ;  /* 0x0000000e070e7220 */ /* 0x002fc80000400000 */
[-C--:B------:R-:W-:Y:S01]  /*02d0*/  FMUL R2, R2, R14.reuse ;  /* 0x0000000e02027220 */ /* 0x080fe20000400000 */
[----:B------:R-:W-:-:S03]  /*02e0*/  FMUL R14, R3, R14 ;  /* 0x0000000e030e7220 */ /* 0x000fc60000400000 */
[C-C-:B----4-:R-:W-:Y:S01]  /*02f0*/  FFMA R2, R8.reuse, R2, R11.reuse ;  /* 0x0000000208027223 */ /* 0x150fe2000000000b */
[----:B------:R-:W-:-:S04]  /*0300*/  FFMA R14, R8, R14, R11 ;  /* 0x0000000e080e7223 */ /* 0x000fc8000000000b */
[----:B------:R-:W-:Y:S02]  /*0310*/  FSETP.GEU.AND P0, PT, R2, RZ, PT ;  /* 0x000000ff0200720b */ /* 0x000fe40003f0e000 */
[----:B------:R-:W-:Y:S02]  /*0320*/  FSETP.GEU.AND P1, PT, R14, RZ, PT ;  /* 0x000000ff0e00720b */ /* 0x000fe40003f2e000 */
[----:B------:R-:W-:Y:S02]  /*0330*/  FSEL R2, R2, RZ, P0 ;  /* 0x000000ff02027208 */ /* 0x000fe40000000000 */
[----:B------:R-:W-:-:S05]  /*0340*/  FSEL R3, R14, RZ, P1 ;  /* 0x000000ff0e037208 */ /* 0x000fca0000800000 */
[----:B------:R-:W-:Y:S01]  /*0350*/  STG.E.64 desc[UR4][R4.64], R2 ;  /* 0x0000000204007986 */ /* 0x000fe2000c101b04 */
[----:B------:R-:W-:Y:S05]  /*0360*/  EXIT ;  /* 0x000000000000794d */ /* 0x000fea0003800000 */
.L_x_0:
[----:B------:R-:W-:-:S00]  /*0370*/  BRA `(.L_x_0) ;  /* 0xfffffffc00fc7947 */ /* 0x000fc0000383ffff */
[----:B------:R-:W-:-:S00]  /*0380*/  NOP ;  /* 0x0000000000007918 */ /* 0x000fc00000000000 */
[----:B------:R-:W-:-:S00]  /*0390*/  NOP ;  /* 0x0000000000007918 */ /* 0x000fc00000000000 */
[----:B------:R-:W-:-:S00]  /*03a0*/  NOP ;  /* 0x0000000000007918 */ /* 0x000fc00000000000 */
[----:B------:R-:W-:-:S00]  /*03b0*/  NOP ;  /* 0x0000000000007918 */ /* 0x000fc00000000000 */
[----:B------:R-:W-:-:S00]  /*03c0*/  NOP ;  /* 0x0000000000007918 */ /* 0x000fc00000000000 */
[----:B------:R-:W-:-:S00]  /*03d0*/  NOP ;  /* 0x0000000000007918 */ /* 0x000fc00000000000 */
[----:B------:R-:W-:-:S00]  /*03e0*/  NOP ;  /* 0x0000000000007918 */ /* 0x000fc00000000000 */
[----:B------:R-:W-:-:S00]  /*03f0*/  NOP ;  /* 0x0000000000007918 */ /* 0x000fc00000000000 */
.L_x_1:


//--------------------- .nv.global.init           --------------------------
	.section	.nv.global.init,"aw",@progbits
.nv.global.init:
	.type		_$_str,@object
	.size		_$_str,(_$_str_$_2 - _$_str)
_$_str:
        /*0000*/ 	.byte	0x5f, 0x5f, 0x43, 0x55, 0x44, 0x41, 0x5f, 0x46, 0x54, 0x5a, 0x00
	.type		_$_str_$_2,@object
	.size		_$_str_$_2,(.L_1 - _$_str_$_2)
_$_str_$_2:
        /*000b*/ 	.byte	0x5f, 0x5f, 0x43, 0x55, 0x44, 0x41, 0x5f, 0x50, 0x52, 0x45, 0x43, 0x5f, 0x53, 0x51, 0x52, 0x54
        /*001b*/ 	.byte	0x00
.L_1:


//--------------------- .nv.constant0.triton_poi_fused__native_batch_norm_legit_no_training_relu_17 --------------------------
	.section	.nv.constant0.triton_poi_fused__native_batch_norm_legit_no_training_relu_17,"a",@progbits
	.sectionflags	@""
	.align	4
.nv.constant0.triton_poi_fused__native_batch_norm_legit_no_training_relu_17:
	.zero		580
